	.headerflags	@"EF_CUDA_TEXMODE_UNIFIED EF_CUDA_64BIT_ADDRESS EF_CUDA_ACCELERATORS EF_CUDA_SM90 EF_CUDA_VIRTUAL_SM(EF_CUDA_SM90)"
	.elftype	@"ET_EXEC"


//--------------------- .nv.info                  --------------------------
	.section	.nv.info,"",@"SHT_CUDA_INFO"
	.align	4


	//----- nvinfo : EIATTR_REGCOUNT
	.align		4
        /*0000*/ 	.byte	0x04, 0x2f
        /*0002*/ 	.short	(.L_1 - .L_0)
	.align		4
.L_0:
        /*0004*/ 	.word	index@(triton_poi_fused_cat_4)
        /*0008*/ 	.word	0x00000016


	//----- nvinfo : EIATTR_MIN_STACK_SIZE
	.align		4
.L_1:
        /*000c*/ 	.byte	0x04, 0x12
        /*000e*/ 	.short	(.L_3 - .L_2)
	.align		4
.L_2:
        /*0010*/ 	.word	index@(triton_poi_fused_cat_4)
        /*0014*/ 	.word	0x00000000


	//----- nvinfo : EIATTR_FRAME_SIZE
	.align		4
.L_3:
        /*0018*/ 	.byte	0x04, 0x11
        /*001a*/ 	.short	(.L_5 - .L_4)
	.align		4
.L_4:
        /*001c*/ 	.word	index@(triton_poi_fused_cat_4)
        /*0020*/ 	.word	0x00000000


	//----- nvinfo : EIATTR_MIN_STACK_SIZE
	.align		4
.L_5:
        /*0024*/ 	.byte	0x04, 0x12
        /*0026*/ 	.short	(.L_7 - .L_6)
	.align		4
.L_6:
        /*0028*/ 	.word	index@(triton_poi_fused_cat_4)
        /*002c*/ 	.word	0x00000000
.L_7:


//--------------------- .nv.info.triton_poi_fused_cat_4 --------------------------
	.section	.nv.info.triton_poi_fused_cat_4,"",@"SHT_CUDA_INFO"
	.sectionflags	@""
	.align	4


	//----- nvinfo : EIATTR_CUDA_API_VERSION
	.align		4
        /*0000*/ 	.byte	0x04, 0x37
        /*0002*/ 	.short	(.L_9 - .L_8)
.L_8:
        /*0004*/ 	.word	0x0000007c


	//----- nvinfo : EIATTR_KPARAM_INFO
	.align		4
.L_9:
        /*0008*/ 	.byte	0x04, 0x17
        /*000a*/ 	.short	(.L_11 - .L_10)
.L_10:
        /*000c*/ 	.word	0x00000000
        /*0010*/ 	.short	0x0005
        /*0012*/ 	.short	0x0028
        /*0014*/ 	.byte	0x00, 0xf0, 0x11, 0x00


	//----- nvinfo : EIATTR_KPARAM_INFO
	.align		4
.L_11:
        /*0018*/ 	.byte	0x04, 0x17
        /*001a*/ 	.short	(.L_13 - .L_12)
.L_12:
        /*001c*/ 	.word	0x00000000
        /*0020*/ 	.short	0x0004
        /*0022*/ 	.short	0x0020
        /*0024*/ 	.byte	0x00, 0xf4, 0x21, 0x00


	//----- nvinfo : EIATTR_KPARAM_INFO
	.align		4
.L_13:
        /*0028*/ 	.byte	0x04, 0x17
        /*002a*/ 	.short	(.L_15 - .L_14)
.L_14:
        /*002c*/ 	.word	0x00000000
        /*0030*/ 	.short	0x0003
        /*0032*/ 	.short	0x0018
        /*0034*/ 	.byte	0x00, 0xf4, 0x21, 0x00


	//----- nvinfo : EIATTR_KPARAM_INFO
	.align		4
.L_15:
        /*0038*/ 	.byte	0x04, 0x17
        /*003a*/ 	.short	(.L_17 - .L_16)
.L_16:
        /*003c*/ 	.word	0x00000000
        /*0040*/ 	.short	0x0002
        /*0042*/ 	.short	0x0010
        /*0044*/ 	.byte	0x00, 0xf4, 0x21, 0x00


	//----- nvinfo : EIATTR_KPARAM_INFO
	.align		4
.L_17:
        /*0048*/ 	.byte	0x04, 0x17
        /*004a*/ 	.short	(.L_19 - .L_18)
.L_18:
        /*004c*/ 	.word	0x00000000
        /*0050*/ 	.short	0x0001
        /*0052*/ 	.short	0x0008
        /*0054*/ 	.byte	0x00, 0xf4, 0x21, 0x00


	//----- nvinfo : EIATTR_KPARAM_INFO
	.align		4
.L_19:
        /*0058*/ 	.byte	0x04, 0x17
        /*005a*/ 	.short	(.L_21 - .L_20)
.L_20:
        /*005c*/ 	.word	0x00000000
        /*0060*/ 	.short	0x0000
        /*0062*/ 	.short	0x0000
        /*0064*/ 	.byte	0x00, 0xf4, 0x21, 0x00


	//----- nvinfo : EIATTR_SPARSE_MMA_MASK
	.align		4
.L_21:
        /*0068*/ 	.byte	0x03, 0x50
        /*006a*/ 	.short	0x0000


	//----- nvinfo : EIATTR_MAXREG_COUNT
	.align		4
        /*006c*/ 	.byte	0x03, 0x1b
        /*006e*/ 	.short	0x00ff


	//----- nvinfo : EIATTR_EXIT_INSTR_OFFSETS
	.align		4
        /*0070*/ 	.byte	0x04, 0x1c
        /*0072*/ 	.short	(.L_23 - .L_22)


	//   ....[0]....
.L_22:
        /*0074*/ 	.word	0x000003b0


	//   ....[1]....
        /*0078*/ 	.word	0x000003d0


	//----- nvinfo : EIATTR_REQNTID
	.align		4
.L_23:
        /*007c*/ 	.byte	0x04, 0x10
        /*007e*/ 	.short	(.L_25 - .L_24)
.L_24:
        /*0080*/ 	.word	0x00000080
        /*0084*/ 	.word	0x00000001
        /*0088*/ 	.word	0x00000001


	//----- nvinfo : EIATTR_CBANK_PARAM_SIZE
	.align		4
.L_25:
        /*008c*/ 	.byte	0x03, 0x19
        /*008e*/ 	.short	0x002c


	//----- nvinfo : EIATTR_PARAM_CBANK
	.align		4
        /*0090*/ 	.byte	0x04, 0x0a
        /*0092*/ 	.short	(.L_27 - .L_26)
	.align		4
.L_26:
        /*0094*/ 	.word	index@(.nv.constant0.triton_poi_fused_cat_4)
        /*0098*/ 	.short	0x0210
        /*009a*/ 	.short	0x002c


	//----- nvinfo : EIATTR_SW_WAR
	.align		4
.L_27:
        /*009c*/ 	.byte	0x04, 0x36
        /*009e*/ 	.short	(.L_29 - .L_28)
.L_28:
        /*00a0*/ 	.word	0x00000008
.L_29:


//--------------------- .nv.callgraph             --------------------------
	.section	.nv.callgraph,"",@"SHT_CUDA_CALLGRAPH"
	.align	4
	.sectionentsize	8
	.align		4
        /*0000*/ 	.word	0x00000000
	.align		4
        /*0004*/ 	.word	0xffffffff
	.align		4
        /*0008*/ 	.word	0x00000000
	.align		4
        /*000c*/ 	.word	0xfffffffe
	.align		4
        /*0010*/ 	.word	0x00000000
	.align		4
        /*0014*/ 	.word	0xfffffffd
	.align		4
        /*0018*/ 	.word	0x00000000
	.align		4
        /*001c*/ 	.word	0xfffffffc


//--------------------- .text.triton_poi_fused_cat_4 --------------------------
	.section	.text.triton_poi_fused_cat_4,"ax",@progbits
	.align	128
        .global         triton_poi_fused_cat_4
        .type           triton_poi_fused_cat_4,@function
        .size           triton_poi_fused_cat_4,(.L_x_1 - triton_poi_fused_cat_4)
        .other          triton_poi_fused_cat_4,@"STO_CUDA_ENTRY STV_DEFAULT"
triton_poi_fused_cat_4:
.text.triton_poi_fused_cat_4:
[----:B------:R-:W0:Y:S01]  /*0000*/  LDC R1, c[0x0][0x28] ;  /* 0x00000a00ff017b82 */ /* 0x000e220000000800 */
[----:B------:R-:W1:Y:S07]  /*0010*/  S2R R0, SR_TID.X ;  /* 0x0000000000007919 */ /* 0x000e6e0000002100 */
[----:B------:R-:W2:Y:S01]  /*0020*/  LDC.64 R8, c[0x0][0x228] ;  /* 0x00008a00ff087b82 */ /* 0x000ea20000000a00 */
[----:B------:R-:W-:Y:S01]  /*0030*/  CS2R R4, SRZ ;  /* 0x0000000000047805 */ /* 0x000fe2000001ff00 */
[----:B------:R-:W-:Y:S01]  /*0040*/  ULDC.64 UR4, c[0x0][0x208] ;  /* 0x0000820000047ab9 */ /* 0x000fe20000000a00 */
[----:B------:R-:W3:Y:S05]  /*0050*/  S2R R3, SR_CTAID.X ;  /* 0x0000000000037919 */ /* 0x000eea0000002500 */
[----:B------:R-:W4:Y:S08]  /*0060*/  LDC.64 R12, c[0x0][0x218] ;  /* 0x00008600ff0c7b82 */ /* 0x000f300000000a00 */
[----:B------:R-:W5:Y:S08]  /*0070*/  LDC.64 R6, c[0x0][0x220] ;  /* 0x00008800ff067b82 */ /* 0x000f700000000a00 */
[----:B------:R-:W5:Y:S01]  /*0080*/  LDC.64 R14, c[0x0][0x210] ;  /* 0x00008400ff0e7b82 */ /* 0x000f620000000a00 */
[----:B-1----:R-:W-:Y:S01]  /*0090*/  IMAD.SHL.U32 R0, R0, 0x2, RZ ;  /* 0x0000000200007824 */ /* 0x002fe200078e00ff */
[----:B---3--:R-:W-:-:S04]  /*00a0*/  SHF.R.S32.HI R2, RZ, 0x17, R3 ;  /* 0x00000017ff027819 */ /* 0x008fc80000011403 */
[----:B------:R-:W-:-:S05]  /*00b0*/  LOP3.LUT R0, R0, 0xfe, RZ, 0xc0, !PT ;  /* 0x000000fe00007812 */ /* 0x000fca00078ec0ff */
[----:B------:R-:W-:Y:S01]  /*00c0*/  IMAD R0, R3, 0x100, R0 ;  /* 0x0000010003007824 */ /* 0x000fe200078e0200 */
[----:B------:R-:W-:-:S04]  /*00d0*/  SGXT R3, R2, 0x1 ;  /* 0x000000010203781a */ /* 0x000fc80000000200 */
[----:B------:R-:W-:Y:S02]  /*00e0*/  LOP3.LUT R2, R0, 0xffffffc0, RZ, 0xc0, !PT ;  /* 0xffffffc000027812 */ /* 0x000fe400078ec0ff */
[----:B------:R-:W-:Y:S02]  /*00f0*/  LEA.HI R3, R3, R0, RZ, 0x6 ;  /* 0x0000000003037211 */ /* 0x000fe400078f30ff */
[C---:B------:R-:W-:Y:S02]  /*0100*/  ISETP.NE.AND P0, PT, R2.reuse, 0x40, PT ;  /* 0x000000400200780c */ /* 0x040fe40003f05270 */
[----:B------:R-:W-:Y:S02]  /*0110*/  LOP3.LUT R3, R3, 0xffffffc0, RZ, 0xc0, !PT ;  /* 0xffffffc003037812 */ /* 0x000fe400078ec0ff */
[C---:B------:R-:W-:Y:S02]  /*0120*/  ISETP.NE.AND P3, PT, R2.reuse, 0x80, PT ;  /* 0x000000800200780c */ /* 0x040fe40003f65270 */
[----:B------:R-:W-:Y:S01]  /*0130*/  ISETP.NE.AND P6, PT, R2, 0xc0, PT ;  /* 0x000000c00200780c */ /* 0x000fe20003fc5270 */
[C---:B------:R-:W-:Y:S01]  /*0140*/  IMAD.IADD R19, R0.reuse, 0x1, -R3 ;  /* 0x0000000100137824 */ /* 0x040fe200078e0a03 */
[----:B------:R-:W-:-:S02]  /*0150*/  ISETP.LT.AND P4, PT, R0, 0x100, !P0 ;  /* 0x000001000000780c */ /* 0x000fc40004781270 */
[----:B------:R-:W-:Y:S02]  /*0160*/  CS2R R10, SRZ ;  /* 0x00000000000a7805 */ /* 0x000fe4000001ff00 */
[C---:B------:R-:W-:Y:S01]  /*0170*/  ISETP.LT.AND P5, PT, R0.reuse, 0x100, !P3 ;  /* 0x000001000000780c */ /* 0x040fe20005fa1270 */
[C---:B--2---:R-:W-:Y:S01]  /*0180*/  IMAD.WIDE R16, R19.reuse, 0x4, R8 ;  /* 0x0000000413107825 */ /* 0x044fe200078e0208 */
[----:B------:R-:W-:Y:S02]  /*0190*/  ISETP.GE.AND P1, PT, R0, 0x40, PT ;  /* 0x000000400000780c */ /* 0x000fe40003f26270 */
[----:B------:R-:W-:Y:S01]  /*01a0*/  CS2R R2, SRZ ;  /* 0x0000000000027805 */ /* 0x000fe2000001ff00 */
[----:B----4-:R-:W-:-:S04]  /*01b0*/  IMAD.WIDE R12, R19, 0x4, R12 ;  /* 0x00000004130c7825 */ /* 0x010fc800078e020c */
[C---:B-----5:R-:W-:Y:S01]  /*01c0*/  IMAD.WIDE R6, R19.reuse, 0x4, R6 ;  /* 0x0000000413067825 */ /* 0x060fe200078e0206 */
[----:B------:R-:W2:Y:S04]  /*01d0*/  @!P6 LDG.E.EL.64 R4, desc[UR4][R16.64] ;  /* 0x000000041004e981 */ /* 0x000ea8000c2e1b00 */
[----:B------:R-:W3:Y:S01]  /*01e0*/  @P4 LDG.E.EL.64 R10, desc[UR4][R12.64] ;  /* 0x000000040c0a4981 */ /* 0x000ee2000c2e1b00 */
[----:B------:R-:W-:Y:S01]  /*01f0*/  CS2R R8, SRZ ;  /* 0x0000000000087805 */ /* 0x000fe2000001ff00 */
[----:B0-----:R-:W-:Y:S02]  /*0200*/  IMAD.WIDE R14, R19, 0x4, R14 ;  /* 0x00000004130e7825 */ /* 0x001fe400078e020e */
[----:B------:R0:W4:Y:S04]  /*0210*/  @P5 LDG.E.EL.64 R2, desc[UR4][R6.64] ;  /* 0x0000000406025981 */ /* 0x000128000c2e1b00 */
[----:B------:R-:W5:Y:S01]  /*0220*/  @!P1 LDG.E.EL.64 R8, desc[UR4][R14.64] ;  /* 0x000000040e089981 */ /* 0x000f62000c2e1b00 */
[----:B0-----:R-:W0:Y:S01]  /*0230*/  LDC.64 R6, c[0x0][0x230] ;  /* 0x00008c00ff067b82 */ /* 0x001e220000000a00 */
[C---:B------:R-:W-:Y:S01]  /*0240*/  ISETP.GT.AND P2, PT, R0.reuse, 0xbf, PT ;  /* 0x000000bf0000780c */ /* 0x040fe20003f44270 */
[----:B0-----:R-:W-:Y:S01]  /*0250*/  IMAD.WIDE R6, R0, 0x4, R6 ;  /* 0x0000000400067825 */ /* 0x001fe200078e0206 */
[----:B--2---:R-:W-:-:S02]  /*0260*/  SEL R4, R4, RZ, !P6 ;  /* 0x000000ff04047207 */ /* 0x004fc40007000000 */
[----:B------:R-:W-:Y:S02]  /*0270*/  SEL R5, R5, RZ, !P6 ;  /* 0x000000ff05057207 */ /* 0x000fe40007000000 */
[----:B---3--:R-:W-:Y:S02]  /*0280*/  SEL R10, R10, RZ, P4 ;  /* 0x000000ff0a0a7207 */ /* 0x008fe40002000000 */
[----:B------:R-:W-:Y:S02]  /*0290*/  SEL R11, R11, RZ, P4 ;  /* 0x000000ff0b0b7207 */ /* 0x000fe40002000000 */
[----:B------:R-:W-:Y:S01]  /*02a0*/  ISETP.GE.AND P4, PT, R0, 0x100, PT ;  /* 0x000001000000780c */ /* 0x000fe20003f86270 */
[----:B------:R-:W-:Y:S01]  /*02b0*/  FMUL R4, R4, 0.25 ;  /* 0x3e80000004047820 */ /* 0x000fe20000400000 */
[----:B----4-:R-:W-:Y:S01]  /*02c0*/  SEL R2, R2, RZ, P5 ;  /* 0x000000ff02027207 */ /* 0x010fe20002800000 */
[----:B------:R-:W-:Y:S01]  /*02d0*/  FMUL R5, R5, 0.25 ;  /* 0x3e80000005057820 */ /* 0x000fe20000400000 */
[----:B------:R-:W-:Y:S01]  /*02e0*/  SEL R3, R3, RZ, P5 ;  /* 0x000000ff03037207 */ /* 0x000fe20002800000 */
[----:B------:R-:W-:Y:S01]  /*02f0*/  FMUL R13, R10, 0.25 ;  /* 0x3e8000000a0d7820 */ /* 0x000fe20000400000 */
[----:B-----5:R-:W-:Y:S01]  /*0300*/  SEL R8, R8, RZ, !P1 ;  /* 0x000000ff08087207 */ /* 0x020fe20004800000 */
[----:B------:R-:W-:Y:S01]  /*0310*/  FMUL R2, R2, 0.25 ;  /* 0x3e80000002027820 */ /* 0x000fe20000400000 */
[----:B------:R-:W-:Y:S01]  /*0320*/  @P3 FSEL R2, R4, RZ, P2 ;  /* 0x000000ff04023208 */ /* 0x000fe20001000000 */
[----:B------:R-:W-:Y:S01]  /*0330*/  FMUL R3, R3, 0.25 ;  /* 0x3e80000003037820 */ /* 0x000fe20000400000 */
[----:B------:R-:W-:Y:S01]  /*0340*/  SEL R9, R9, RZ, !P1 ;  /* 0x000000ff09097207 */ /* 0x000fe20004800000 */
[----:B------:R-:W-:Y:S01]  /*0350*/  FMUL R4, R11, 0.25 ;  /* 0x3e8000000b047820 */ /* 0x000fe20000400000 */
[----:B------:R-:W-:Y:S01]  /*0360*/  @P3 FSEL R3, R5, RZ, P2 ;  /* 0x000000ff05033208 */ /* 0x000fe20001000000 */
[----:B------:R-:W-:Y:S01]  /*0370*/  FMUL R8, R8, 0.25 ;  /* 0x3e80000008087820 */ /* 0x000fe20000400000 */
[----:B------:R-:W-:Y:S01]  /*0380*/  @P1 FSEL R8, R13, R2, !P0 ;  /* 0x000000020d081208 */ /* 0x000fe20004000000 */
[----:B------:R-:W-:Y:S01]  /*0390*/  FMUL R9, R9, 0.25 ;  /* 0x3e80000009097820 */ /* 0x000fe20000400000 */
[----:B------:R-:W-:Y:S01]  /*03a0*/  @P1 FSEL R9, R4, R3, !P0 ;  /* 0x0000000304091208 */ /* 0x000fe20004000000 */
[----:B------:R-:W-:Y:S06]  /*03b0*/  @P4 EXIT ;  /* 0x000000000000494d */ /* 0x000fec0003800000 */
[----:B------:R-:W-:Y:S01]  /*03c0*/  STG.E.64 desc[UR4][R6.64], R8 ;  /* 0x0000000806007986 */ /* 0x000fe2000c101b04 */
[----:B------:R-:W-:Y:S05]  /*03d0*/  EXIT ;  /* 0x000000000000794d */ /* 0x000fea0003800000 */
.L_x_0:
[----:B------:R-:W-:-:S00]  /*03e0*/  BRA `(.L_x_0) ;  /* 0xfffffffc00fc7947 */ /* 0x000fc0000383ffff */
[----:B------:R-:W-:-:S00]  /*03f0*/  NOP ;  /* 0x0000000000007918 */ /* 0x000fc00000000000 */
        /* <DEDUP_REMOVED lines=8> */
.L_x_1:


//--------------------- .nv.constant0.triton_poi_fused_cat_4 --------------------------
	.section	.nv.constant0.triton_poi_fused_cat_4,"a",@progbits
	.sectionflags	@""
	.align	4
.nv.constant0.triton_poi_fused_cat_4:
	.zero		572
